//
// Generated by NVIDIA NVVM Compiler
//
// Compiler Build ID: CL-36424714
// Cuda compilation tools, release 13.0, V13.0.88
// Based on NVVM 20.0.0
//

.version 9.0
.target sm_100
.address_size 64

	// .globl	_Z4testv
.extern .func  (.param .b32 func_retval0) vprintf
(
	.param .b64 vprintf_param_0,
	.param .b64 vprintf_param_1
)
;
.global .align 4 .b8 t[4] = {100};
.global .align 1 .b8 $str[10] = {116, 101, 115, 116, 58, 32, 37, 100, 10};

.visible .entry _Z4testv()
{
	.local .align 8 .b8 	__local_depot0[8];
	.reg .b64 	%SP;
	.reg .b64 	%SPL;
	.reg .b32 	%r<4>;
	.reg .b64 	%rd<5>;

	mov.u64 	%SPL, __local_depot0;
	cvta.local.u64 	%SP, %SPL;
	add.u64 	%rd1, %SP, 0;
	add.u64 	%rd2, %SPL, 0;
	ld.global.u32 	%r1, [t];
	st.local.u32 	[%rd2], %r1;
	mov.u64 	%rd3, $str;
	cvta.global.u64 	%rd4, %rd3;
	{ // callseq 0, 0
	.param .b64 param0;
	st.param.b64 	[param0], %rd4;
	.param .b64 param1;
	st.param.b64 	[param1], %rd1;
	.param .b32 retval0;
	call.uni (retval0), 
	vprintf, 
	(
	param0, 
	param1
	);
	ld.param.b32 	%r2, [retval0];
	} // callseq 0
	ret;

}


// ===== COMPILED SASS (sm_100) =====

	.target	sm_100

	.elftype	@"ET_EXEC"


//--------------------- .note.nv.tkinfo           --------------------------
	.section	.note.nv.tkinfo,"",@"SHT_NOTE"
	.sectionflags	@"SHF_NOTE_NV_TKINFO"
	.tkinfo
        /*0018*/ 	.word	0x00000002
        /*0030*/ 	.string	""
        /*0030*/ 	.string	"ptxas"
        /*0030*/ 	.string	"Cuda compilation tools, release 13.0, V13.0.88"
        /*0030*/ 	.string	"Build cuda_13.0.r13.0/compiler.36424714_0"
        /*0030*/ 	.string	"-arch sm_100 -m 64 "



//--------------------- .note.nv.cuinfo           --------------------------
	.section	.note.nv.cuinfo,"",@"SHT_NOTE"
	.sectionflags	@"SHF_NOTE_NV_CUINFO"
        /*0018*/ 	.short	0x0002
        /*001a*/ 	.short	0x0064
        /*001c*/ 	.short	0x0082
	.zero		2


//--------------------- .nv.info                  --------------------------
	.section	.nv.info,"",@"SHT_CUDA_INFO"
	.align	4


	//----- nvinfo : EIATTR_REGCOUNT
	.align		4
        /*0000*/ 	.byte	0x04, 0x2f
        /*0002*/ 	.short	(.L_3 - .L_2)
	.align		4
.L_2:
        /*0004*/ 	.word	index@(_Z4testv)
        /*0008*/ 	.word	0x00000018


	//----- nvinfo : EIATTR_FRAME_SIZE
	.align		4
.L_3:
        /*000c*/ 	.byte	0x04, 0x11
        /*000e*/ 	.short	(.L_5 - .L_4)
	.align		4
.L_4:
        /*0010*/ 	.word	index@(_Z4testv)
        /*0014*/ 	.word	0x00000008


	//----- nvinfo : EIATTR_MIN_STACK_SIZE
	.align		4
.L_5:
        /*0018*/ 	.byte	0x04, 0x12
        /*001a*/ 	.short	(.L_7 - .L_6)
	.align		4
.L_6:
        /*001c*/ 	.word	index@(_Z4testv)
        /*0020*/ 	.word	0x00000008
.L_7:


//--------------------- .nv.compat                --------------------------
	.section	.nv.compat,"",@"SHT_CUDA_COMPAT_INFO"
	.align	4
        /*0000*/ 	.byte	0x02, 0x09, 0x00, 0x00, 0x02, 0x02, 0x01, 0x00, 0x02, 0x05, 0x05, 0x00, 0x03, 0x07, 0x01, 0x01
        /*0010*/ 	.byte	0x02, 0x03, 0x00, 0x00, 0x02, 0x06, 0x01, 0x00, 0x04, 0x0b, 0x08, 0x00, 0x09, 0x00, 0x00, 0x00
        /*0020*/ 	.byte	0x00, 0x00, 0x00, 0x00


//--------------------- .nv.info._Z4testv         --------------------------
	.section	.nv.info._Z4testv,"",@"SHT_CUDA_INFO"
	.sectionflags	@""
	.align	4


	//----- nvinfo : EIATTR_CUDA_API_VERSION
	.align		4
        /*0000*/ 	.byte	0x04, 0x37
        /*0002*/ 	.short	(.L_9 - .L_8)
.L_8:
        /*0004*/ 	.word	0x00000082


	//----- nvinfo : EIATTR_SPARSE_MMA_MASK
	.align		4
.L_9:
        /*0008*/ 	.byte	0x03, 0x50
        /*000a*/ 	.short	0x0000


	//----- nvinfo : EIATTR_MAXREG_COUNT
	.align		4
        /*000c*/ 	.byte	0x03, 0x1b
        /*000e*/ 	.short	0x00ff


	//----- nvinfo : EIATTR_EXTERNS
	.align		4
        /*0010*/ 	.byte	0x04, 0x0f
        /*0012*/ 	.short	(.L_11 - .L_10)


	//   ....[0]....
	.align		4
.L_10:
        /*0014*/ 	.word	index@(vprintf)


	//----- nvinfo : EIATTR_MERCURY_ISA_VERSION
	.align		4
.L_11:
        /*0018*/ 	.byte	0x03, 0x5f
        /*001a*/ 	.short	0x0101


	//----- nvinfo : EIATTR_VRC_CTA_INIT_COUNT
	.align		4
        /*001c*/ 	.byte	0x02, 0x4a
	.zero		1
	.zero		1


	//----- nvinfo : EIATTR_SYSCALL_OFFSETS
	.align		4
        /*0020*/ 	.byte	0x04, 0x46
        /*0022*/ 	.short	(.L_13 - .L_12)


	//   ....[0]....
.L_12:
        /*0024*/ 	.word	0x00000100


	//----- nvinfo : EIATTR_EXIT_INSTR_OFFSETS
	.align		4
.L_13:
        /*0028*/ 	.byte	0x04, 0x1c
        /*002a*/ 	.short	(.L_15 - .L_14)


	//   ....[0]....
.L_14:
        /*002c*/ 	.word	0x00000110


	//----- nvinfo : EIATTR_SW_WAR
	.align		4
.L_15:
        /*0030*/ 	.byte	0x04, 0x36
        /*0032*/ 	.short	(.L_17 - .L_16)
.L_16:
        /*0034*/ 	.word	0x00000008
.L_17:


//--------------------- .nv.callgraph             --------------------------
	.section	.nv.callgraph,"",@"SHT_CUDA_CALLGRAPH"
	.align	4
	.sectionentsize	8
	.align		4
        /*0000*/ 	.word	0x00000000
	.align		4
        /*0004*/ 	.word	0xffffffff
	.align		4
        /*0008*/ 	.word	index@(_Z4testv)
	.align		4
        /*000c*/ 	.word	index@(vprintf)
	.align		4
        /*0010*/ 	.word	0x00000000
	.align		4
        /*0014*/ 	.word	0xfffffffe
	.align		4
        /*0018*/ 	.word	0x00000000
	.align		4
        /*001c*/ 	.word	0xfffffffd
	.align		4
        /*0020*/ 	.word	0x00000000
	.align		4
        /*0024*/ 	.word	0xfffffffc


//--------------------- .nv.constant4             --------------------------
	.section	.nv.constant4,"a",@progbits
	.align	8
	.align		8
.nv.constant4:
        /*0000*/ 	.dword	vprintf
	.align		8
        /*0008*/ 	.dword	t
	.align		8
        /*0010*/ 	.dword	$str


//--------------------- .text._Z4testv            --------------------------
	.section	.text._Z4testv,"ax",@progbits
	.align	128
        .global         _Z4testv
        .type           _Z4testv,@function
        .size           _Z4testv,(.L_x_2 - _Z4testv)
        .other          _Z4testv,@"STO_CUDA_ENTRY STV_DEFAULT"
_Z4testv:
.text._Z4testv:
[----:B------:R-:W0:Y:S08]  /*0000*/  LDC R1, c[0x0][0x37c] ;  /* 0x0000df00ff017b82 */ /* 0x000e300000000800 */
[----:B------:R-:W1:Y:S01]  /*0010*/  LDC.64 R2, c[0x4][0x8] ;  /* 0x01000200ff027b82 */ /* 0x000e620000000a00 */
[----:B------:R-:W1:Y:S01]  /*0020*/  LDCU.64 UR4, c[0x0][0x358] ;  /* 0x00006b00ff0477ac */ /* 0x000e620008000a00 */
[----:B0-----:R-:W-:Y:S01]  /*0030*/  VIADD R1, R1, 0xfffffff8 ;  /* 0xfffffff801017836 */ /* 0x001fe20000000000 */
[----:B------:R-:W0:Y:S01]  /*0040*/  LDCU.64 UR6, c[0x4][0x10] ;  /* 0x01000200ff0677ac */ /* 0x000e220008000a00 */
[----:B-1----:R-:W2:Y:S01]  /*0050*/  LDG.E R2, desc[UR4][R2.64] ;  /* 0x0000000402027981 */ /* 0x002ea2000c1e1900 */
[----:B------:R-:W-:Y:S01]  /*0060*/  MOV R0, 0x0 ;  /* 0x0000000000007802 */ /* 0x000fe20000000f00 */
[----:B------:R-:W1:Y:S01]  /*0070*/  LDCU UR4, c[0x0][0x2f8] ;  /* 0x00005f00ff0477ac */ /* 0x000e620008000800 */
[----:B0-----:R-:W-:Y:S01]  /*0080*/  IMAD.U32 R4, RZ, RZ, UR6 ;  /* 0x00000006ff047e24 */ /* 0x001fe2000f8e00ff */
[----:B------:R-:W-:Y:S01]  /*0090*/  MOV R5, UR7 ;  /* 0x0000000700057c02 */ /* 0x000fe20008000f00 */
[----:B------:R0:W3:Y:S01]  /*00a0*/  LDC.64 R8, c[0x4][R0] ;  /* 0x0100000000087b82 */ /* 0x0000e20000000a00 */
[----:B------:R-:W4:Y:S01]  /*00b0*/  LDCU UR5, c[0x0][0x2fc] ;  /* 0x00005f80ff0577ac */ /* 0x000f220008000800 */
[----:B-1----:R-:W-:-:S05]  /*00c0*/  IADD3 R6, P0, PT, R1, UR4, RZ ;  /* 0x0000000401067c10 */ /* 0x002fca000ff1e0ff */
[----:B----4-:R-:W-:Y:S01]  /*00d0*/  IMAD.X R7, RZ, RZ, UR5, P0 ;  /* 0x00000005ff077e24 */ /* 0x010fe200080e06ff */
[----:B--23--:R0:W-:Y:S07]  /*00e0*/  STL [R1], R2 ;  /* 0x0000000201007387 */ /* 0x00c1ee0000100800 */
[----:B------:R-:W-:-:S07]  /*00f0*/  LEPC R20, `(.L_x_0) ;  /* 0x000000001014794e */ /* 0x000fce0000000000 */
[----:B0-----:R-:W-:Y:S05]  /*0100*/  CALL.ABS.NOINC R8 ;  /* 0x0000000008007343 */ /* 0x001fea0003c00000 */
.L_x_0:
[----:B------:R-:W-:Y:S05]  /*0110*/  EXIT ;  /* 0x000000000000794d */ /* 0x000fea0003800000 */
.L_x_1:
[----:B------:R-:W-:-:S00]  /*0120*/  BRA `(.L_x_1) ;  /* 0xfffffffc00fc7947 */ /* 0x000fc0000383ffff */
[----:B------:R-:W-:-:S00]  /*0130*/  NOP ;  /* 0x0000000000007918 */ /* 0x000fc00000000000 */
        /* <DEDUP_REMOVED lines=12> */
.L_x_2:


//--------------------- .nv.global.init           --------------------------
	.section	.nv.global.init,"aw",@progbits
	.align	4
.nv.global.init:
	.type		t,@object
	.size		t,($str - t)
t:
        /*0000*/ 	.byte	0x64, 0x00, 0x00, 0x00
	.type		$str,@object
	.size		$str,(.L_1 - $str)
$str:
        /*0004*/ 	.byte	0x74, 0x65, 0x73, 0x74, 0x3a, 0x20, 0x25, 0x64, 0x0a, 0x00
.L_1:


//--------------------- .nv.shared.reserved.0     --------------------------
	.section	.nv.shared.reserved.0,"aw",@nobits
	.weak		__nv_reservedSMEM_offset_0_alias
	.size		__nv_reservedSMEM_offset_0_alias, 0, 64
	.other		__nv_reservedSMEM_offset_0_alias,@"STO_CUDA_RESERVED_SHARED STV_DEFAULT"
__nv_reservedSMEM_offset_0_alias:
	.zero		0
	.zero		64


//--------------------- .nv.constant0._Z4testv    --------------------------
	.section	.nv.constant0._Z4testv,"a",@progbits
	.sectionflags	@""
	.align	4
.nv.constant0._Z4testv:
	.zero		896


//--------------------- SYMBOLS --------------------------

	.type		.nv.reservedSmem.offset0,@object
	.size		.nv.reservedSmem.offset0,0x4
	.type		vprintf,@function
